//
// Generated by NVIDIA NVVM Compiler
//
// Compiler Build ID: CL-36424714
// Cuda compilation tools, release 13.0, V13.0.88
// Based on NVVM 20.0.0
//

.version 9.0
.target sm_100
.address_size 64

	// .globl	_Z12addSubArray1PiS_ii

.visible .entry _Z12addSubArray1PiS_ii(
	.param .u64 .ptr .align 1 _Z12addSubArray1PiS_ii_param_0,
	.param .u64 .ptr .align 1 _Z12addSubArray1PiS_ii_param_1,
	.param .u32 _Z12addSubArray1PiS_ii_param_2,
	.param .u32 _Z12addSubArray1PiS_ii_param_3
)
{
	.reg .pred 	%p<11>;
	.reg .b32 	%r<147>;
	.reg .b64 	%rd<33>;

	ld.param.u64 	%rd8, [_Z12addSubArray1PiS_ii_param_0];
	ld.param.u64 	%rd9, [_Z12addSubArray1PiS_ii_param_1];
	ld.param.u32 	%r15, [_Z12addSubArray1PiS_ii_param_2];
	ld.param.u32 	%r16, [_Z12addSubArray1PiS_ii_param_3];
	cvta.to.global.u64 	%rd1, %rd9;
	cvta.to.global.u64 	%rd2, %rd8;
	setp.lt.s32 	%p1, %r16, 5;
	@%p1 bra 	$L__BB0_14;
	setp.lt.s32 	%p2, %r15, 1;
	@%p2 bra 	$L__BB0_13;
	mov.u32 	%r43, %ctaid.x;
	mov.u32 	%r44, %ntid.x;
	mov.u32 	%r45, %tid.x;
	mad.lo.s32 	%r46, %r43, %r44, %r45;
	mul.lo.s32 	%r47, %r46, %r15;
	shl.b32 	%r1, %r47, 1;
	and.b32  	%r2, %r15, 7;
	setp.lt.u32 	%p3, %r15, 8;
	mov.b32 	%r145, 0;
	@%p3 bra 	$L__BB0_5;
	and.b32  	%r145, %r15, 2147483640;
	neg.s32 	%r143, %r145;
	add.s64 	%rd32, %rd2, 16;
	mul.wide.u32 	%rd10, %r15, 4;
	add.s64 	%rd4, %rd1, %rd10;
	add.s64 	%rd5, %rd1, 16;
	mov.u32 	%r142, %r1;
$L__BB0_4:
	.pragma "nounroll";
	mul.wide.s32 	%rd11, %r142, 4;
	add.s64 	%rd12, %rd4, %rd11;
	add.s64 	%rd13, %rd5, %rd11;
	ld.global.u32 	%r48, [%rd32+-16];
	ld.global.u32 	%r49, [%rd13+-16];
	add.s32 	%r50, %r49, %r48;
	st.global.u32 	[%rd13+-16], %r50;
	ld.global.u32 	%r51, [%rd32+-16];
	ld.global.u32 	%r52, [%rd12];
	sub.s32 	%r53, %r52, %r51;
	st.global.u32 	[%rd12], %r53;
	ld.global.u32 	%r54, [%rd32+-12];
	ld.global.u32 	%r55, [%rd13+-12];
	add.s32 	%r56, %r55, %r54;
	st.global.u32 	[%rd13+-12], %r56;
	ld.global.u32 	%r57, [%rd32+-12];
	ld.global.u32 	%r58, [%rd12+4];
	sub.s32 	%r59, %r58, %r57;
	st.global.u32 	[%rd12+4], %r59;
	ld.global.u32 	%r60, [%rd32+-8];
	ld.global.u32 	%r61, [%rd13+-8];
	add.s32 	%r62, %r61, %r60;
	st.global.u32 	[%rd13+-8], %r62;
	ld.global.u32 	%r63, [%rd32+-8];
	ld.global.u32 	%r64, [%rd12+8];
	sub.s32 	%r65, %r64, %r63;
	st.global.u32 	[%rd12+8], %r65;
	ld.global.u32 	%r66, [%rd32+-4];
	ld.global.u32 	%r67, [%rd13+-4];
	add.s32 	%r68, %r67, %r66;
	st.global.u32 	[%rd13+-4], %r68;
	ld.global.u32 	%r69, [%rd32+-4];
	ld.global.u32 	%r70, [%rd12+12];
	sub.s32 	%r71, %r70, %r69;
	st.global.u32 	[%rd12+12], %r71;
	ld.global.u32 	%r72, [%rd32];
	ld.global.u32 	%r73, [%rd13];
	add.s32 	%r74, %r73, %r72;
	st.global.u32 	[%rd13], %r74;
	ld.global.u32 	%r75, [%rd32];
	ld.global.u32 	%r76, [%rd12+16];
	sub.s32 	%r77, %r76, %r75;
	st.global.u32 	[%rd12+16], %r77;
	ld.global.u32 	%r78, [%rd32+4];
	ld.global.u32 	%r79, [%rd13+4];
	add.s32 	%r80, %r79, %r78;
	st.global.u32 	[%rd13+4], %r80;
	ld.global.u32 	%r81, [%rd32+4];
	ld.global.u32 	%r82, [%rd12+20];
	sub.s32 	%r83, %r82, %r81;
	st.global.u32 	[%rd12+20], %r83;
	ld.global.u32 	%r84, [%rd32+8];
	ld.global.u32 	%r85, [%rd13+8];
	add.s32 	%r86, %r85, %r84;
	st.global.u32 	[%rd13+8], %r86;
	ld.global.u32 	%r87, [%rd32+8];
	ld.global.u32 	%r88, [%rd12+24];
	sub.s32 	%r89, %r88, %r87;
	st.global.u32 	[%rd12+24], %r89;
	ld.global.u32 	%r90, [%rd32+12];
	ld.global.u32 	%r91, [%rd13+12];
	add.s32 	%r92, %r91, %r90;
	st.global.u32 	[%rd13+12], %r92;
	ld.global.u32 	%r93, [%rd32+12];
	ld.global.u32 	%r94, [%rd12+28];
	sub.s32 	%r95, %r94, %r93;
	st.global.u32 	[%rd12+28], %r95;
	add.s32 	%r143, %r143, 8;
	add.s64 	%rd32, %rd32, 32;
	add.s32 	%r142, %r142, 8;
	setp.eq.s32 	%p4, %r143, 0;
	@%p4 bra 	$L__BB0_5;
	bra.uni 	$L__BB0_4;
$L__BB0_5:
	setp.eq.s32 	%p5, %r2, 0;
	@%p5 bra 	$L__BB0_13;
	and.b32  	%r10, %r15, 3;
	setp.lt.u32 	%p6, %r2, 4;
	@%p6 bra 	$L__BB0_8;
	mul.wide.u32 	%rd14, %r145, 4;
	add.s64 	%rd15, %rd2, %rd14;
	ld.global.u32 	%r96, [%rd15];
	add.s32 	%r97, %r145, %r1;
	mul.wide.s32 	%rd16, %r97, 4;
	add.s64 	%rd17, %rd1, %rd16;
	ld.global.u32 	%r98, [%rd17];
	add.s32 	%r99, %r98, %r96;
	st.global.u32 	[%rd17], %r99;
	ld.global.u32 	%r100, [%rd15];
	mul.wide.u32 	%rd18, %r15, 4;
	add.s64 	%rd19, %rd17, %rd18;
	ld.global.u32 	%r101, [%rd19];
	sub.s32 	%r102, %r101, %r100;
	st.global.u32 	[%rd19], %r102;
	ld.global.u32 	%r103, [%rd15+4];
	ld.global.u32 	%r104, [%rd17+4];
	add.s32 	%r105, %r104, %r103;
	st.global.u32 	[%rd17+4], %r105;
	ld.global.u32 	%r106, [%rd15+4];
	ld.global.u32 	%r107, [%rd19+4];
	sub.s32 	%r108, %r107, %r106;
	st.global.u32 	[%rd19+4], %r108;
	ld.global.u32 	%r109, [%rd15+8];
	ld.global.u32 	%r110, [%rd17+8];
	add.s32 	%r111, %r110, %r109;
	st.global.u32 	[%rd17+8], %r111;
	ld.global.u32 	%r112, [%rd15+8];
	ld.global.u32 	%r113, [%rd19+8];
	sub.s32 	%r114, %r113, %r112;
	st.global.u32 	[%rd19+8], %r114;
	ld.global.u32 	%r115, [%rd15+12];
	ld.global.u32 	%r116, [%rd17+12];
	add.s32 	%r117, %r116, %r115;
	st.global.u32 	[%rd17+12], %r117;
	ld.global.u32 	%r118, [%rd15+12];
	ld.global.u32 	%r119, [%rd19+12];
	sub.s32 	%r120, %r119, %r118;
	st.global.u32 	[%rd19+12], %r120;
	add.s32 	%r145, %r145, 4;
$L__BB0_8:
	setp.eq.s32 	%p7, %r10, 0;
	@%p7 bra 	$L__BB0_13;
	setp.eq.s32 	%p8, %r10, 1;
	@%p8 bra 	$L__BB0_11;
	mul.wide.u32 	%rd20, %r145, 4;
	add.s64 	%rd21, %rd2, %rd20;
	ld.global.u32 	%r121, [%rd21];
	add.s32 	%r122, %r145, %r1;
	mul.wide.s32 	%rd22, %r122, 4;
	add.s64 	%rd23, %rd1, %rd22;
	ld.global.u32 	%r123, [%rd23];
	add.s32 	%r124, %r123, %r121;
	st.global.u32 	[%rd23], %r124;
	ld.global.u32 	%r125, [%rd21];
	mul.wide.u32 	%rd24, %r15, 4;
	add.s64 	%rd25, %rd23, %rd24;
	ld.global.u32 	%r126, [%rd25];
	sub.s32 	%r127, %r126, %r125;
	st.global.u32 	[%rd25], %r127;
	ld.global.u32 	%r128, [%rd21+4];
	ld.global.u32 	%r129, [%rd23+4];
	add.s32 	%r130, %r129, %r128;
	st.global.u32 	[%rd23+4], %r130;
	ld.global.u32 	%r131, [%rd21+4];
	ld.global.u32 	%r132, [%rd25+4];
	sub.s32 	%r133, %r132, %r131;
	st.global.u32 	[%rd25+4], %r133;
	add.s32 	%r145, %r145, 2;
$L__BB0_11:
	and.b32  	%r134, %r15, 1;
	setp.eq.b32 	%p9, %r134, 1;
	not.pred 	%p10, %p9;
	@%p10 bra 	$L__BB0_13;
	mul.wide.u32 	%rd26, %r145, 4;
	add.s64 	%rd27, %rd2, %rd26;
	ld.global.u32 	%r135, [%rd27];
	add.s32 	%r136, %r145, %r1;
	mul.wide.s32 	%rd28, %r136, 4;
	add.s64 	%rd29, %rd1, %rd28;
	ld.global.u32 	%r137, [%rd29];
	add.s32 	%r138, %r137, %r135;
	st.global.u32 	[%rd29], %r138;
	ld.global.u32 	%r139, [%rd27];
	mul.wide.u32 	%rd30, %r15, 4;
	add.s64 	%rd31, %rd29, %rd30;
	ld.global.u32 	%r140, [%rd31];
	sub.s32 	%r141, %r140, %r139;
	st.global.u32 	[%rd31], %r141;
$L__BB0_13:
	ret;
$L__BB0_14:
	ld.global.u32 	%r17, [%rd2];
	ld.global.u32 	%r18, [%rd1];
	add.s32 	%r19, %r18, %r17;
	st.global.u32 	[%rd1], %r19;
	ld.global.u32 	%r20, [%rd2];
	sub.s32 	%r21, %r19, %r20;
	st.global.u32 	[%rd1], %r21;
	ld.global.u32 	%r22, [%rd2+4];
	ld.global.u32 	%r23, [%rd1+4];
	add.s32 	%r24, %r23, %r22;
	st.global.u32 	[%rd1+4], %r24;
	ld.global.u32 	%r25, [%rd2+4];
	sub.s32 	%r26, %r24, %r25;
	st.global.u32 	[%rd1+4], %r26;
	ld.global.u32 	%r27, [%rd2+8];
	ld.global.u32 	%r28, [%rd1+8];
	add.s32 	%r29, %r28, %r27;
	st.global.u32 	[%rd1+8], %r29;
	ld.global.u32 	%r30, [%rd2+8];
	sub.s32 	%r31, %r29, %r30;
	st.global.u32 	[%rd1+8], %r31;
	ld.global.u32 	%r32, [%rd2+12];
	ld.global.u32 	%r33, [%rd1+12];
	add.s32 	%r34, %r33, %r32;
	st.global.u32 	[%rd1+12], %r34;
	ld.global.u32 	%r35, [%rd2+12];
	sub.s32 	%r36, %r34, %r35;
	st.global.u32 	[%rd1+12], %r36;
	ld.global.u32 	%r37, [%rd2+16];
	ld.global.u32 	%r38, [%rd1+16];
	add.s32 	%r39, %r38, %r37;
	st.global.u32 	[%rd1+16], %r39;
	ld.global.u32 	%r40, [%rd2+16];
	sub.s32 	%r41, %r39, %r40;
	st.global.u32 	[%rd1+16], %r41;
	bra.uni 	$L__BB0_13;

}


// ===== COMPILED SASS (sm_100) =====

	.target	sm_100

	.elftype	@"ET_EXEC"


//--------------------- .note.nv.tkinfo           --------------------------
	.section	.note.nv.tkinfo,"",@"SHT_NOTE"
	.sectionflags	@"SHF_NOTE_NV_TKINFO"
	.tkinfo
        /*0018*/ 	.word	0x00000002
        /*0030*/ 	.string	""
        /*0030*/ 	.string	"ptxas"
        /*0030*/ 	.string	"Cuda compilation tools, release 13.0, V13.0.88"
        /*0030*/ 	.string	"Build cuda_13.0.r13.0/compiler.36424714_0"
        /*0030*/ 	.string	"-arch sm_100 -m 64 "



//--------------------- .note.nv.cuinfo           --------------------------
	.section	.note.nv.cuinfo,"",@"SHT_NOTE"
	.sectionflags	@"SHF_NOTE_NV_CUINFO"
        /*0018*/ 	.short	0x0002
        /*001a*/ 	.short	0x0064
        /*001c*/ 	.short	0x0082
	.zero		2


//--------------------- .nv.info                  --------------------------
	.section	.nv.info,"",@"SHT_CUDA_INFO"
	.align	4


	//----- nvinfo : EIATTR_REGCOUNT
	.align		4
        /*0000*/ 	.byte	0x04, 0x2f
        /*0002*/ 	.short	(.L_1 - .L_0)
	.align		4
.L_0:
        /*0004*/ 	.word	index@(_Z12addSubArray1PiS_ii)
        /*0008*/ 	.word	0x00000018


	//----- nvinfo : EIATTR_FRAME_SIZE
	.align		4
.L_1:
        /*000c*/ 	.byte	0x04, 0x11
        /*000e*/ 	.short	(.L_3 - .L_2)
	.align		4
.L_2:
        /*0010*/ 	.word	index@(_Z12addSubArray1PiS_ii)
        /*0014*/ 	.word	0x00000000


	//----- nvinfo : EIATTR_MIN_STACK_SIZE
	.align		4
.L_3:
        /*0018*/ 	.byte	0x04, 0x12
        /*001a*/ 	.short	(.L_5 - .L_4)
	.align		4
.L_4:
        /*001c*/ 	.word	index@(_Z12addSubArray1PiS_ii)
        /*0020*/ 	.word	0x00000000
.L_5:


//--------------------- .nv.compat                --------------------------
	.section	.nv.compat,"",@"SHT_CUDA_COMPAT_INFO"
	.align	4
        /*0000*/ 	.byte	0x02, 0x09, 0x00, 0x00, 0x02, 0x02, 0x01, 0x00, 0x02, 0x05, 0x05, 0x00, 0x03, 0x07, 0x01, 0x01
        /*0010*/ 	.byte	0x02, 0x03, 0x00, 0x00, 0x02, 0x06, 0x01, 0x00, 0x04, 0x0b, 0x08, 0x00, 0x09, 0x00, 0x00, 0x00
        /*0020*/ 	.byte	0x00, 0x00, 0x00, 0x00


//--------------------- .nv.info._Z12addSubArray1PiS_ii --------------------------
	.section	.nv.info._Z12addSubArray1PiS_ii,"",@"SHT_CUDA_INFO"
	.sectionflags	@""
	.align	4


	//----- nvinfo : EIATTR_CUDA_API_VERSION
	.align		4
        /*0000*/ 	.byte	0x04, 0x37
        /*0002*/ 	.short	(.L_7 - .L_6)
.L_6:
        /*0004*/ 	.word	0x00000082


	//----- nvinfo : EIATTR_KPARAM_INFO
	.align		4
.L_7:
        /*0008*/ 	.byte	0x04, 0x17
        /*000a*/ 	.short	(.L_9 - .L_8)
.L_8:
        /*000c*/ 	.word	0x00000000
        /*0010*/ 	.short	0x0003
        /*0012*/ 	.short	0x0014
        /*0014*/ 	.byte	0x00, 0xf0, 0x11, 0x00


	//----- nvinfo : EIATTR_KPARAM_INFO
	.align		4
.L_9:
        /*0018*/ 	.byte	0x04, 0x17
        /*001a*/ 	.short	(.L_11 - .L_10)
.L_10:
        /*001c*/ 	.word	0x00000000
        /*0020*/ 	.short	0x0002
        /*0022*/ 	.short	0x0010
        /*0024*/ 	.byte	0x00, 0xf0, 0x11, 0x00


	//----- nvinfo : EIATTR_KPARAM_INFO
	.align		4
.L_11:
        /*0028*/ 	.byte	0x04, 0x17
        /*002a*/ 	.short	(.L_13 - .L_12)
.L_12:
        /*002c*/ 	.word	0x00000000
        /*0030*/ 	.short	0x0001
        /*0032*/ 	.short	0x0008
        /*0034*/ 	.byte	0x00, 0xf5, 0x21, 0x00


	//----- nvinfo : EIATTR_KPARAM_INFO
	.align		4
.L_13:
        /*0038*/ 	.byte	0x04, 0x17
        /*003a*/ 	.short	(.L_15 - .L_14)
.L_14:
        /*003c*/ 	.word	0x00000000
        /*0040*/ 	.short	0x0000
        /*0042*/ 	.short	0x0000
        /*0044*/ 	.byte	0x00, 0xf5, 0x21, 0x00


	//----- nvinfo : EIATTR_SPARSE_MMA_MASK
	.align		4
.L_15:
        /*0048*/ 	.byte	0x03, 0x50
        /*004a*/ 	.short	0x0000


	//----- nvinfo : EIATTR_MAXREG_COUNT
	.align		4
        /*004c*/ 	.byte	0x03, 0x1b
        /*004e*/ 	.short	0x00ff


	//----- nvinfo : EIATTR_MERCURY_ISA_VERSION
	.align		4
        /*0050*/ 	.byte	0x03, 0x5f
        /*0052*/ 	.short	0x0101


	//----- nvinfo : EIATTR_VRC_CTA_INIT_COUNT
	.align		4
        /*0054*/ 	.byte	0x02, 0x4a
	.zero		1
	.zero		1


	//----- nvinfo : EIATTR_EXIT_INSTR_OFFSETS
	.align		4
        /*0058*/ 	.byte	0x04, 0x1c
        /*005a*/ 	.short	(.L_17 - .L_16)


	//   ....[0]....
.L_16:
        /*005c*/ 	.word	0x00000070


	//   ....[1]....
        /*0060*/ 	.word	0x000006a0


	//   ....[2]....
        /*0064*/ 	.word	0x00000970


	//   ....[3]....
        /*0068*/ 	.word	0x00000b30


	//   ....[4]....
        /*006c*/ 	.word	0x00000c20


	//   ....[5]....
        /*0070*/ 	.word	0x00000e80


	//----- nvinfo : EIATTR_CBANK_PARAM_SIZE
	.align		4
.L_17:
        /*0074*/ 	.byte	0x03, 0x19
        /*0076*/ 	.short	0x0018


	//----- nvinfo : EIATTR_PARAM_CBANK
	.align		4
        /*0078*/ 	.byte	0x04, 0x0a
        /*007a*/ 	.short	(.L_19 - .L_18)
	.align		4
.L_18:
        /*007c*/ 	.word	index@(.nv.constant0._Z12addSubArray1PiS_ii)
        /*0080*/ 	.short	0x0380
        /*0082*/ 	.short	0x0018


	//----- nvinfo : EIATTR_SW_WAR
	.align		4
.L_19:
        /*0084*/ 	.byte	0x04, 0x36
        /*0086*/ 	.short	(.L_21 - .L_20)
.L_20:
        /*0088*/ 	.word	0x00000008
.L_21:


//--------------------- .nv.callgraph             --------------------------
	.section	.nv.callgraph,"",@"SHT_CUDA_CALLGRAPH"
	.align	4
	.sectionentsize	8
	.align		4
        /*0000*/ 	.word	0x00000000
	.align		4
        /*0004*/ 	.word	0xffffffff
	.align		4
        /*0008*/ 	.word	0x00000000
	.align		4
        /*000c*/ 	.word	0xfffffffe
	.align		4
        /*0010*/ 	.word	0x00000000
	.align		4
        /*0014*/ 	.word	0xfffffffd
	.align		4
        /*0018*/ 	.word	0x00000000
	.align		4
        /*001c*/ 	.word	0xfffffffc


//--------------------- .text._Z12addSubArray1PiS_ii --------------------------
	.section	.text._Z12addSubArray1PiS_ii,"ax",@progbits
	.align	128
        .global         _Z12addSubArray1PiS_ii
        .type           _Z12addSubArray1PiS_ii,@function
        .size           _Z12addSubArray1PiS_ii,(.L_x_6 - _Z12addSubArray1PiS_ii)
        .other          _Z12addSubArray1PiS_ii,@"STO_CUDA_ENTRY STV_DEFAULT"
_Z12addSubArray1PiS_ii:
.text._Z12addSubArray1PiS_ii:
[----:B------:R-:W-:Y:S01]  /*0000*/  LDC R1, c[0x0][0x37c] ;  /* 0x0000df00ff017b82 */ /* 0x000fe20000000800 */
[----:B------:R-:W0:Y:S01]  /*0010*/  LDCU UR4, c[0x0][0x394] ;  /* 0x00007280ff0477ac */ /* 0x000e220008000800 */
[----:B------:R-:W1:Y:S01]  /*0020*/  LDCU.64 UR12, c[0x0][0x358] ;  /* 0x00006b00ff0c77ac */ /* 0x000e620008000a00 */
[----:B0-----:R-:W-:-:S09]  /*0030*/  UISETP.GE.AND UP0, UPT, UR4, 0x5, UPT ;  /* 0x000000050400788c */ /* 0x001fd2000bf06270 */
[----:B-1----:R-:W-:Y:S05]  /*0040*/  BRA.U !UP0, `(.L_x_0) ;  /* 0x0000000908f87547 */ /* 0x002fea000b800000 */
[----:B------:R-:W0:Y:S02]  /*0050*/  LDC R7, c[0x0][0x390] ;  /* 0x0000e400ff077b82 */ /* 0x000e240000000800 */
[----:B0-----:R-:W-:-:S13]  /*0060*/  ISETP.GE.AND P0, PT, R7, 0x1, PT ;  /* 0x000000010700780c */ /* 0x001fda0003f06270 */
[----:B------:R-:W-:Y:S05]  /*0070*/  @!P0 EXIT ;  /* 0x000000000000894d */ /* 0x000fea0003800000 */
[----:B------:R-:W0:Y:S01]  /*0080*/  S2R R3, SR_TID.X ;  /* 0x0000000000037919 */ /* 0x000e220000002100 */
[----:B------:R-:W0:Y:S01]  /*0090*/  S2UR UR4, SR_CTAID.X ;  /* 0x00000000000479c3 */ /* 0x000e220000002500 */
[C---:B------:R-:W-:Y:S02]  /*00a0*/  ISETP.GE.U32.AND P1, PT, R7.reuse, 0x8, PT ;  /* 0x000000080700780c */ /* 0x040fe40003f26070 */
[----:B------:R-:W-:-:S04]  /*00b0*/  LOP3.LUT R14, R7, 0x7, RZ, 0xc0, !PT ;  /* 0x00000007070e7812 */ /* 0x000fc800078ec0ff */
[----:B------:R-:W-:Y:S01]  /*00c0*/  ISETP.NE.AND P0, PT, R14, RZ, PT ;  /* 0x000000ff0e00720c */ /* 0x000fe20003f05270 */
[----:B------:R-:W0:Y:S02]  /*00d0*/  LDC R0, c[0x0][0x360] ;  /* 0x0000d800ff007b82 */ /* 0x000e240000000800 */
[----:B0-----:R-:W-:Y:S02]  /*00e0*/  IMAD R0, R0, UR4, R3 ;  /* 0x0000000400007c24 */ /* 0x001fe4000f8e0203 */
[----:B------:R-:W-:Y:S02]  /*00f0*/  HFMA2 R3, -RZ, RZ, 0, 0 ;  /* 0x00000000ff037431 */ /* 0x000fe400000001ff */
[----:B------:R-:W-:-:S05]  /*0100*/  IMAD R0, R0, R7, RZ ;  /* 0x0000000700007224 */ /* 0x000fca00078e02ff */
[----:B------:R-:W-:Y:S01]  /*0110*/  SHF.L.U32 R0, R0, 0x1, RZ ;  /* 0x0000000100007819 */ /* 0x000fe200000006ff */
[----:B------:R-:W-:Y:S06]  /*0120*/  @!P1 BRA `(.L_x_1) ;  /* 0x00000004005c9947 */ /* 0x000fec0003800000 */
[----:B------:R-:W0:Y:S01]  /*0130*/  LDCU.128 UR8, c[0x0][0x380] ;  /* 0x00007000ff0877ac */ /* 0x000e220008000c00 */
[----:B------:R-:W1:Y:S01]  /*0140*/  LDC.64 R4, c[0x0][0x388] ;  /* 0x0000e200ff047b82 */ /* 0x000e620000000a00 */
[----:B------:R-:W-:Y:S01]  /*0150*/  LOP3.LUT R3, R7, 0x7ffffff8, RZ, 0xc0, !PT ;  /* 0x7ffffff807037812 */ /* 0x000fe200078ec0ff */
[----:B------:R-:W-:-:S03]  /*0160*/  IMAD.MOV.U32 R13, RZ, RZ, R0 ;  /* 0x000000ffff0d7224 */ /* 0x000fc600078e0000 */
[----:B------:R-:W-:Y:S01]  /*0170*/  IADD3 R2, PT, PT, -R3, RZ, RZ ;  /* 0x000000ff03027210 */ /* 0x000fe20007ffe1ff */
[----:B0-----:R-:W-:Y:S02]  /*0180*/  UIADD3 UR6, UP0, UPT, UR8, 0x10, URZ ;  /* 0x0000001008067890 */ /* 0x001fe4000ff1e0ff */
[----:B------:R-:W-:Y:S02]  /*0190*/  UIADD3 UR4, UP1, UPT, UR10, 0x10, URZ ;  /* 0x000000100a047890 */ /* 0x000fe4000ff3e0ff */
[----:B------:R-:W-:Y:S02]  /*01a0*/  UIADD3.X UR7, UPT, UPT, URZ, UR9, URZ, UP0, !UPT ;  /* 0x00000009ff077290 */ /* 0x000fe400087fe4ff */
[----:B------:R-:W-:Y:S01]  /*01b0*/  IMAD.U32 R12, RZ, RZ, UR6 ;  /* 0x00000006ff0c7e24 */ /* 0x000fe2000f8e00ff */
[----:B------:R-:W-:Y:S01]  /*01c0*/  UIADD3.X UR5, UPT, UPT, URZ, UR11, URZ, UP1, !UPT ;  /* 0x0000000bff057290 */ /* 0x000fe20008ffe4ff */
[----:B-1----:R-:W-:Y:S02]  /*01d0*/  IMAD.WIDE.U32 R4, R7, 0x4, R4 ;  /* 0x0000000407047825 */ /* 0x002fe400078e0004 */
[----:B------:R-:W-:-:S09]  /*01e0*/  MOV R7, UR7 ;  /* 0x0000000700077c02 */ /* 0x000fd20008000f00 */
.L_x_2:
[----:B0-----:R-:W-:Y:S01]  /*01f0*/  MOV R9, UR5 ;  /* 0x0000000500097c02 */ /* 0x001fe20008000f00 */
[----:B------:R-:W-:Y:S02]  /*0200*/  IMAD.U32 R8, RZ, RZ, UR4 ;  /* 0x00000004ff087e24 */ /* 0x000fe4000f8e00ff */
[----:B------:R-:W-:Y:S02]  /*0210*/  IMAD.MOV.U32 R6, RZ, RZ, R12 ;  /* 0x000000ffff067224 */ /* 0x000fe400078e000c */
[----:B------:R-:W-:-:S03]  /*0220*/  IMAD.WIDE R8, R13, 0x4, R8 ;  /* 0x000000040d087825 */ /* 0x000fc600078e0208 */
[----:B------:R-:W2:Y:S04]  /*0230*/  LDG.E R10, desc[UR12][R6.64+-0x10] ;  /* 0xfffff00c060a7981 */ /* 0x000ea8000c1e1900 */
[----:B------:R-:W2:Y:S02]  /*0240*/  LDG.E R11, desc[UR12][R8.64+-0x10] ;  /* 0xfffff00c080b7981 */ /* 0x000ea4000c1e1900 */
[----:B--2---:R-:W-:Y:S01]  /*0250*/  IADD3 R15, PT, PT, R10, R11, RZ ;  /* 0x0000000b0a0f7210 */ /* 0x004fe20007ffe0ff */
[----:B------:R-:W-:-:S04]  /*0260*/  IMAD.WIDE R10, R13, 0x4, R4 ;  /* 0x000000040d0a7825 */ /* 0x000fc800078e0204 */
[----:B------:R0:W-:Y:S04]  /*0270*/  STG.E desc[UR12][R8.64+-0x10], R15 ;  /* 0xfffff00f08007986 */ /* 0x0001e8000c10190c */
[----:B------:R-:W2:Y:S04]  /*0280*/  LDG.E R12, desc[UR12][R6.64+-0x10] ;  /* 0xfffff00c060c7981 */ /* 0x000ea8000c1e1900 */
[----:B------:R-:W2:Y:S02]  /*0290*/  LDG.E R17, desc[UR12][R10.64] ;  /* 0x0000000c0a117981 */ /* 0x000ea4000c1e1900 */
[----:B--2---:R-:W-:-:S05]  /*02a0*/  IMAD.IADD R17, R17, 0x1, -R12 ;  /* 0x0000000111117824 */ /* 0x004fca00078e0a0c */
[----:B------:R1:W-:Y:S04]  /*02b0*/  STG.E desc[UR12][R10.64], R17 ;  /* 0x000000110a007986 */ /* 0x0003e8000c10190c */
[----:B------:R-:W2:Y:S04]  /*02c0*/  LDG.E R12, desc[UR12][R6.64+-0xc] ;  /* 0xfffff40c060c7981 */ /* 0x000ea8000c1e1900 */
[----:B------:R-:W2:Y:S02]  /*02d0*/  LDG.E R19, desc[UR12][R8.64+-0xc] ;  /* 0xfffff40c08137981 */ /* 0x000ea4000c1e1900 */
[----:B--2---:R-:W-:-:S05]  /*02e0*/  IADD3 R19, PT, PT, R12, R19, RZ ;  /* 0x000000130c137210 */ /* 0x004fca0007ffe0ff */
[----:B------:R2:W-:Y:S04]  /*02f0*/  STG.E desc[UR12][R8.64+-0xc], R19 ;  /* 0xfffff41308007986 */ /* 0x0005e8000c10190c */
[----:B------:R-:W3:Y:S04]  /*0300*/  LDG.E R12, desc[UR12][R6.64+-0xc] ;  /* 0xfffff40c060c7981 */ /* 0x000ee8000c1e1900 */
[----:B------:R-:W3:Y:S02]  /*0310*/  LDG.E R21, desc[UR12][R10.64+0x4] ;  /* 0x0000040c0a157981 */ /* 0x000ee4000c1e1900 */
[----:B---3--:R-:W-:-:S05]  /*0320*/  IMAD.IADD R21, R21, 0x1, -R12 ;  /* 0x0000000115157824 */ /* 0x008fca00078e0a0c */
[----:B------:R3:W-:Y:S04]  /*0330*/  STG.E desc[UR12][R10.64+0x4], R21 ;  /* 0x000004150a007986 */ /* 0x0007e8000c10190c */
[----:B------:R-:W4:Y:S04]  /*0340*/  LDG.E R12, desc[UR12][R6.64+-0x8] ;  /* 0xfffff80c060c7981 */ /* 0x000f28000c1e1900 */
[----:B0-----:R-:W4:Y:S02]  /*0350*/  LDG.E R15, desc[UR12][R8.64+-0x8] ;  /* 0xfffff80c080f7981 */ /* 0x001f24000c1e1900 */
[----:B----4-:R-:W-:-:S05]  /*0360*/  IADD3 R15, PT, PT, R12, R15, RZ ;  /* 0x0000000f0c0f7210 */ /* 0x010fca0007ffe0ff */
[----:B------:R0:W-:Y:S04]  /*0370*/  STG.E desc[UR12][R8.64+-0x8], R15 ;  /* 0xfffff80f08007986 */ /* 0x0001e8000c10190c */
[----:B------:R-:W4:Y:S04]  /*0380*/  LDG.E R12, desc[UR12][R6.64+-0x8] ;  /* 0xfffff80c060c7981 */ /* 0x000f28000c1e1900 */
[----:B-1----:R-:W4:Y:S02]  /*0390*/  LDG.E R17, desc[UR12][R10.64+0x8] ;  /* 0x0000080c0a117981 */ /* 0x002f24000c1e1900 */
[----:B----4-:R-:W-:-:S05]  /*03a0*/  IMAD.IADD R17, R17, 0x1, -R12 ;  /* 0x0000000111117824 */ /* 0x010fca00078e0a0c */
[----:B------:R1:W-:Y:S04]  /*03b0*/  STG.E desc[UR12][R10.64+0x8], R17 ;  /* 0x000008110a007986 */ /* 0x0003e8000c10190c */
[----:B------:R-:W4:Y:S04]  /*03c0*/  LDG.E R12, desc[UR12][R6.64+-0x4] ;  /* 0xfffffc0c060c7981 */ /* 0x000f28000c1e1900 */
[----:B--2---:R-:W4:Y:S02]  /*03d0*/  LDG.E R19, desc[UR12][R8.64+-0x4] ;  /* 0xfffffc0c08137981 */ /* 0x004f24000c1e1900 */
[----:B----4-:R-:W-:-:S05]  /*03e0*/  IADD3 R19, PT, PT, R12, R19, RZ ;  /* 0x000000130c137210 */ /* 0x010fca0007ffe0ff */
[----:B------:R2:W-:Y:S04]  /*03f0*/  STG.E desc[UR12][R8.64+-0x4], R19 ;  /* 0xfffffc1308007986 */ /* 0x0005e8000c10190c */
[----:B------:R-:W4:Y:S04]  /*0400*/  LDG.E R12, desc[UR12][R6.64+-0x4] ;  /* 0xfffffc0c060c7981 */ /* 0x000f28000c1e1900 */
[----:B---3--:R-:W4:Y:S02]  /*0410*/  LDG.E R21, desc[UR12][R10.64+0xc] ;  /* 0x00000c0c0a157981 */ /* 0x008f24000c1e1900 */
[----:B----4-:R-:W-:-:S05]  /*0420*/  IMAD.IADD R21, R21, 0x1, -R12 ;  /* 0x0000000115157824 */ /* 0x010fca00078e0a0c */
        /* <DEDUP_REMOVED lines=26> */
[----:B--2---:R-:W4:Y:S01]  /*05d0*/  LDG.E R19, desc[UR12][R8.64+0xc] ;  /* 0x00000c0c08137981 */ /* 0x004f22000c1e1900 */
[----:B------:R-:W-:Y:S02]  /*05e0*/  IADD3 R2, PT, PT, R2, 0x8, RZ ;  /* 0x0000000802027810 */ /* 0x000fe40007ffe0ff */
[----:B----4-:R-:W-:-:S05]  /*05f0*/  IADD3 R19, PT, PT, R12, R19, RZ ;  /* 0x000000130c137210 */ /* 0x010fca0007ffe0ff */
[----:B------:R0:W-:Y:S04]  /*0600*/  STG.E desc[UR12][R8.64+0xc], R19 ;  /* 0x00000c1308007986 */ /* 0x0001e8000c10190c */
[----:B------:R-:W2:Y:S04]  /*0610*/  LDG.E R12, desc[UR12][R6.64+0xc] ;  /* 0x00000c0c060c7981 */ /* 0x000ea8000c1e1900 */
[----:B---3--:R-:W2:Y:S01]  /*0620*/  LDG.E R21, desc[UR12][R10.64+0x1c] ;  /* 0x00001c0c0a157981 */ /* 0x008ea2000c1e1900 */
[----:B------:R-:W-:Y:S02]  /*0630*/  ISETP.NE.AND P1, PT, R2, RZ, PT ;  /* 0x000000ff0200720c */ /* 0x000fe40003f25270 */
[----:B------:R-:W-:Y:S01]  /*0640*/  IADD3 R13, PT, PT, R13, 0x8, RZ ;  /* 0x000000080d0d7810 */ /* 0x000fe20007ffe0ff */
[----:B--2---:R-:W-:Y:S01]  /*0650*/  IMAD.IADD R21, R21, 0x1, -R12 ;  /* 0x0000000115157824 */ /* 0x004fe200078e0a0c */
[----:B------:R-:W-:-:S04]  /*0660*/  IADD3 R12, P2, PT, R6, 0x20, RZ ;  /* 0x00000020060c7810 */ /* 0x000fc80007f5e0ff */
[----:B------:R0:W-:Y:S01]  /*0670*/  STG.E desc[UR12][R10.64+0x1c], R21 ;  /* 0x00001c150a007986 */ /* 0x0001e2000c10190c */
[----:B------:R-:W-:-:S04]  /*0680*/  IMAD.X R7, RZ, RZ, R7, P2 ;  /* 0x000000ffff077224 */ /* 0x000fc800010e0607 */
[----:B------:R-:W-:Y:S05]  /*0690*/  @P1 BRA `(.L_x_2) ;  /* 0xfffffff800d41947 */ /* 0x000fea000383ffff */
.L_x_1:
[----:B------:R-:W-:Y:S05]  /*06a0*/  @!P0 EXIT ;  /* 0x000000000000894d */ /* 0x000fea0003800000 */
[----:B------:R-:W1:Y:S01]  /*06b0*/  LDC R2, c[0x0][0x390] ;  /* 0x0000e400ff027b82 */ /* 0x000e620000000800 */
[----:B------:R-:W-:Y:S02]  /*06c0*/  ISETP.GE.U32.AND P0, PT, R14, 0x4, PT ;  /* 0x000000040e00780c */ /* 0x000fe40003f06070 */
[----:B-1----:R-:W-:-:S04]  /*06d0*/  LOP3.LUT R12, R2, 0x3, RZ, 0xc0, !PT ;  /* 0x00000003020c7812 */ /* 0x002fc800078ec0ff */
[----:B------:R-:W-:-:S07]  /*06e0*/  ISETP.NE.AND P1, PT, R12, RZ, PT ;  /* 0x000000ff0c00720c */ /* 0x000fce0003f25270 */
[----:B------:R-:W-:Y:S06]  /*06f0*/  @!P0 BRA `(.L_x_3) ;  /* 0x00000000009c8947 */ /* 0x000fec0003800000 */
[----:B------:R-:W1:Y:S01]  /*0700*/  LDC.64 R4, c[0x0][0x388] ;  /* 0x0000e200ff047b82 */ /* 0x000e620000000a00 */
[----:B0-----:R-:W-:-:S07]  /*0710*/  IMAD.IADD R9, R0, 0x1, R3 ;  /* 0x0000000100097824 */ /* 0x001fce00078e0203 */
[----:B------:R-:W0:Y:S01]  /*0720*/  LDC.64 R6, c[0x0][0x380] ;  /* 0x0000e000ff067b82 */ /* 0x000e220000000a00 */
[----:B-1----:R-:W-:-:S05]  /*0730*/  IMAD.WIDE R4, R9, 0x4, R4 ;  /* 0x0000000409047825 */ /* 0x002fca00078e0204 */
[----:B------:R-:W2:Y:S01]  /*0740*/  LDG.E R9, desc[UR12][R4.64] ;  /* 0x0000000c04097981 */ /* 0x000ea2000c1e1900 */
[----:B0-----:R-:W-:-:S05]  /*0750*/  IMAD.WIDE.U32 R6, R3, 0x4, R6 ;  /* 0x0000000403067825 */ /* 0x001fca00078e0006 */
[----:B------:R-:W2:Y:S02]  /*0760*/  LDG.E R8, desc[UR12][R6.64] ;  /* 0x0000000c06087981 */ /* 0x000ea4000c1e1900 */
[----:B--2---:R-:W-:Y:S01]  /*0770*/  IADD3 R11, PT, PT, R8, R9, RZ ;  /* 0x00000009080b7210 */ /* 0x004fe20007ffe0ff */
[----:B------:R-:W-:-:S04]  /*0780*/  IMAD.WIDE.U32 R8, R2, 0x4, R4 ;  /* 0x0000000402087825 */ /* 0x000fc800078e0004 */
        /* <DEDUP_REMOVED lines=17> */
[----:B------:R-:W5:Y:S04]  /*08a0*/  LDG.E R10, desc[UR12][R6.64+0x8] ;  /* 0x0000080c060a7981 */ /* 0x000f68000c1e1900 */
[----:B-1----:R-:W5:Y:S02]  /*08b0*/  LDG.E R13, desc[UR12][R8.64+0x8] ;  /* 0x0000080c080d7981 */ /* 0x002f64000c1e1900 */
[----:B-----5:R-:W-:-:S05]  /*08c0*/  IMAD.IADD R13, R13, 0x1, -R10 ;  /* 0x000000010d0d7824 */ /* 0x020fca00078e0a0a */
[----:B------:R4:W-:Y:S04]  /*08d0*/  STG.E desc[UR12][R8.64+0x8], R13 ;  /* 0x0000080d08007986 */ /* 0x0009e8000c10190c */
[----:B------:R-:W5:Y:S04]  /*08e0*/  LDG.E R10, desc[UR12][R6.64+0xc] ;  /* 0x00000c0c060a7981 */ /* 0x000f68000c1e1900 */
[----:B--2---:R-:W5:Y:S02]  /*08f0*/  LDG.E R15, desc[UR12][R4.64+0xc] ;  /* 0x00000c0c040f7981 */ /* 0x004f64000c1e1900 */
[----:B-----5:R-:W-:-:S05]  /*0900*/  IADD3 R15, PT, PT, R10, R15, RZ ;  /* 0x0000000f0a0f7210 */ /* 0x020fca0007ffe0ff */
[----:B------:R4:W-:Y:S04]  /*0910*/  STG.E desc[UR12][R4.64+0xc], R15 ;  /* 0x00000c0f04007986 */ /* 0x0009e8000c10190c */
[----:B------:R-:W2:Y:S04]  /*0920*/  LDG.E R10, desc[UR12][R6.64+0xc] ;  /* 0x00000c0c060a7981 */ /* 0x000ea8000c1e1900 */
[----:B---3--:R-:W2:Y:S01]  /*0930*/  LDG.E R17, desc[UR12][R8.64+0xc] ;  /* 0x00000c0c08117981 */ /* 0x008ea2000c1e1900 */
[----:B------:R-:W-:Y:S01]  /*0940*/  IADD3 R3, PT, PT, R3, 0x4, RZ ;  /* 0x0000000403037810 */ /* 0x000fe20007ffe0ff */
[----:B--2---:R-:W-:-:S05]  /*0950*/  IMAD.IADD R17, R17, 0x1, -R10 ;  /* 0x0000000111117824 */ /* 0x004fca00078e0a0a */
[----:B------:R4:W-:Y:S02]  /*0960*/  STG.E desc[UR12][R8.64+0xc], R17 ;  /* 0x00000c1108007986 */ /* 0x0009e4000c10190c */
.L_x_3:
[----:B------:R-:W-:Y:S05]  /*0970*/  @!P1 EXIT ;  /* 0x000000000000994d */ /* 0x000fea0003800000 */
[----:B------:R-:W-:Y:S02]  /*0980*/  ISETP.NE.AND P0, PT, R12, 0x1, PT ;  /* 0x000000010c00780c */ /* 0x000fe40003f05270 */
[----:B----4-:R-:W-:-:S04]  /*0990*/  LOP3.LUT R4, R2, 0x1, RZ, 0xc0, !PT ;  /* 0x0000000102047812 */ /* 0x010fc800078ec0ff */
[----:B------:R-:W-:-:S07]  /*09a0*/  ISETP.NE.U32.AND P1, PT, R4, 0x1, PT ;  /* 0x000000010400780c */ /* 0x000fce0003f25070 */
        /* <DEDUP_REMOVED lines=19> */
[----:B------:R-:W2:Y:S04]  /*0ae0*/  LDG.E R10, desc[UR12][R6.64+0x4] ;  /* 0x0000040c060a7981 */ /* 0x000ea8000c1e1900 */
[----:B------:R-:W2:Y:S01]  /*0af0*/  LDG.E R17, desc[UR12][R8.64+0x4] ;  /* 0x0000040c08117981 */ /* 0x000ea2000c1e1900 */
[----:B------:R-:W-:Y:S01]  /*0b00*/  IADD3 R3, PT, PT, R3, 0x2, RZ ;  /* 0x0000000203037810 */ /* 0x000fe20007ffe0ff */
[----:B--2---:R-:W-:-:S05]  /*0b10*/  IMAD.IADD R17, R17, 0x1, -R10 ;  /* 0x0000000111117824 */ /* 0x004fca00078e0a0a */
[----:B------:R1:W-:Y:S02]  /*0b20*/  STG.E desc[UR12][R8.64+0x4], R17 ;  /* 0x0000041108007986 */ /* 0x0003e4000c10190c */
.L_x_4:
[----:B------:R-:W-:Y:S05]  /*0b30*/  @P1 EXIT ;  /* 0x000000000000194d */ /* 0x000fea0003800000 */
[----:B-1----:R-:W1:Y:S01]  /*0b40*/  LDC.64 R4, c[0x0][0x380] ;  /* 0x0000e000ff047b82 */ /* 0x002e620000000a00 */
[----:B0-----:R-:W-:-:S07]  /*0b50*/  IMAD.IADD R9, R0, 0x1, R3 ;  /* 0x0000000100097824 */ /* 0x001fce00078e0203 */
[----:B------:R-:W0:Y:S01]  /*0b60*/  LDC.64 R6, c[0x0][0x388] ;  /* 0x0000e200ff067b82 */ /* 0x000e220000000a00 */
[----:B-1----:R-:W-:-:S05]  /*0b70*/  IMAD.WIDE.U32 R4, R3, 0x4, R4 ;  /* 0x0000000403047825 */ /* 0x002fca00078e0004 */
[----:B------:R-:W2:Y:S01]  /*0b80*/  LDG.E R0, desc[UR12][R4.64] ;  /* 0x0000000c04007981 */ /* 0x000ea2000c1e1900 */
[----:B0-----:R-:W-:-:S05]  /*0b90*/  IMAD.WIDE R6, R9, 0x4, R6 ;  /* 0x0000000409067825 */ /* 0x001fca00078e0206 */
[----:B------:R-:W2:Y:S02]  /*0ba0*/  LDG.E R3, desc[UR12][R6.64] ;  /* 0x0000000c06037981 */ /* 0x000ea4000c1e1900 */
[----:B--2---:R-:W-:Y:S01]  /*0bb0*/  IADD3 R9, PT, PT, R0, R3, RZ ;  /* 0x0000000300097210 */ /* 0x004fe20007ffe0ff */
[----:B------:R-:W-:-:S04]  /*0bc0*/  IMAD.WIDE.U32 R2, R2, 0x4, R6 ;  /* 0x0000000402027825 */ /* 0x000fc800078e0006 */
[----:B------:R-:W-:Y:S04]  /*0bd0*/  STG.E desc[UR12][R6.64], R9 ;  /* 0x0000000906007986 */ /* 0x000fe8000c10190c */
[----:B------:R-:W2:Y:S04]  /*0be0*/  LDG.E R0, desc[UR12][R4.64] ;  /* 0x0000000c04007981 */ /* 0x000ea8000c1e1900 */
[----:B------:R-:W2:Y:S02]  /*0bf0*/  LDG.E R11, desc[UR12][R2.64] ;  /* 0x0000000c020b7981 */ /* 0x000ea4000c1e1900 */
[----:B--2---:R-:W-:-:S05]  /*0c00*/  IMAD.IADD R11, R11, 0x1, -R0 ;  /* 0x000000010b0b7824 */ /* 0x004fca00078e0a00 */
[----:B------:R-:W-:Y:S01]  /*0c10*/  STG.E desc[UR12][R2.64], R11 ;  /* 0x0000000b02007986 */ /* 0x000fe2000c10190c */
[----:B------:R-:W-:Y:S05]  /*0c20*/  EXIT ;  /* 0x000000000000794d */ /* 0x000fea0003800000 */
.L_x_0:
[----:B------:R-:W0:Y:S08]  /*0c30*/  LDC.64 R4, c[0x0][0x380] ;  /* 0x0000e000ff047b82 */ /* 0x000e300000000a00 */
[----:B------:R-:W1:Y:S01]  /*0c40*/  LDC.64 R2, c[0x0][0x388] ;  /* 0x0000e200ff027b82 */ /* 0x000e620000000a00 */
[----:B0-----:R-:W2:Y:S04]  /*0c50*/  LDG.E R0, desc[UR12][R4.64] ;  /* 0x0000000c04007981 */ /* 0x001ea8000c1e1900 */
[----:B-1----:R-:W2:Y:S04]  /*0c60*/  LDG.E R7, desc[UR12][R2.64] ;  /* 0x0000000c02077981 */ /* 0x002ea8000c1e1900 */
[----:B------:R-:W3:Y:S04]  /*0c70*/  LDG.E R11, desc[UR12][R2.64+0x4] ;  /* 0x0000040c020b7981 */ /* 0x000ee8000c1e1900 */
[----:B------:R-:W4:Y:S01]  /*0c80*/  LDG.E R15, desc[UR12][R2.64+0x8] ;  /* 0x0000080c020f7981 */ /* 0x000f22000c1e1900 */
[----:B--2---:R-:W-:-:S05]  /*0c90*/  IADD3 R7, PT, PT, R0, R7, RZ ;  /* 0x0000000700077210 */ /* 0x004fca0007ffe0ff */
[----:B------:R-:W-:Y:S04]  /*0ca0*/  STG.E desc[UR12][R2.64], R7 ;  /* 0x0000000702007986 */ /* 0x000fe8000c10190c */
[----:B------:R-:W2:Y:S02]  /*0cb0*/  LDG.E R0, desc[UR12][R4.64] ;  /* 0x0000000c04007981 */ /* 0x000ea4000c1e1900 */
[----:B--2---:R-:W-:-:S05]  /*0cc0*/  IMAD.IADD R9, R7, 0x1, -R0 ;  /* 0x0000000107097824 */ /* 0x004fca00078e0a00 */
[----:B------:R0:W-:Y:S04]  /*0cd0*/  STG.E desc[UR12][R2.64], R9 ;  /* 0x0000000902007986 */ /* 0x0001e8000c10190c */
[----:B------:R-:W3:Y:S04]  /*0ce0*/  LDG.E R0, desc[UR12][R4.64+0x4] ;  /* 0x0000040c04007981 */ /* 0x000ee8000c1e1900 */
[----:B0-----:R-:W2:Y:S01]  /*0cf0*/  LDG.E R9, desc[UR12][R2.64+0xc] ;  /* 0x00000c0c02097981 */ /* 0x001ea2000c1e1900 */
[----:B---3--:R-:W-:-:S05]  /*0d00*/  IADD3 R11, PT, PT, R0, R11, RZ ;  /* 0x0000000b000b7210 */ /* 0x008fca0007ffe0ff */
[----:B------:R-:W-:Y:S04]  /*0d10*/  STG.E desc[UR12][R2.64+0x4], R11 ;  /* 0x0000040b02007986 */ /* 0x000fe8000c10190c */
[----:B------:R-:W3:Y:S02]  /*0d20*/  LDG.E R0, desc[UR12][R4.64+0x4] ;  /* 0x0000040c04007981 */ /* 0x000ee4000c1e1900 */
[----:B---3--:R-:W-:-:S05]  /*0d30*/  IMAD.IADD R13, R11, 0x1, -R0 ;  /* 0x000000010b0d7824 */ /* 0x008fca00078e0a00 */
[----:B------:R0:W-:Y:S04]  /*0d40*/  STG.E desc[UR12][R2.64+0x4], R13 ;  /* 0x0000040d02007986 */ /* 0x0001e8000c10190c */
[----:B------:R-:W4:Y:S04]  /*0d50*/  LDG.E R0, desc[UR12][R4.64+0x8] ;  /* 0x0000080c04007981 */ /* 0x000f28000c1e1900 */
[----:B0-----:R-:W3:Y:S01]  /*0d60*/  LDG.E R13, desc[UR12][R2.64+0x10] ;  /* 0x0000100c020d7981 */ /* 0x001ee2000c1e1900 */
[----:B----4-:R-:W-:-:S05]  /*0d70*/  IADD3 R15, PT, PT, R0, R15, RZ ;  /* 0x0000000f000f7210 */ /* 0x010fca0007ffe0ff */
[----:B------:R-:W-:Y:S04]  /*0d80*/  STG.E desc[UR12][R2.64+0x8], R15 ;  /* 0x0000080f02007986 */ /* 0x000fe8000c10190c */
[----:B------:R-:W4:Y:S02]  /*0d90*/  LDG.E R0, desc[UR12][R4.64+0x8] ;  /* 0x0000080c04007981 */ /* 0x000f24000c1e1900 */
[----:B----4-:R-:W-:-:S05]  /*0da0*/  IMAD.IADD R7, R15, 0x1, -R0 ;  /* 0x000000010f077824 */ /* 0x010fca00078e0a00 */
[----:B------:R0:W-:Y:S04]  /*0db0*/  STG.E desc[UR12][R2.64+0x8], R7 ;  /* 0x0000080702007986 */ /* 0x0001e8000c10190c */
[----:B------:R-:W2:Y:S02]  /*0dc0*/  LDG.E R0, desc[UR12][R4.64+0xc] ;  /* 0x00000c0c04007981 */ /* 0x000ea4000c1e1900 */
[----:B--2---:R-:W-:-:S05]  /*0dd0*/  IADD3 R9, PT, PT, R0, R9, RZ ;  /* 0x0000000900097210 */ /* 0x004fca0007ffe0ff */
[----:B------:R-:W-:Y:S04]  /*0de0*/  STG.E desc[UR12][R2.64+0xc], R9 ;  /* 0x00000c0902007986 */ /* 0x000fe8000c10190c */
[----:B------:R-:W2:Y:S02]  /*0df0*/  LDG.E R0, desc[UR12][R4.64+0xc] ;  /* 0x00000c0c04007981 */ /* 0x000ea4000c1e1900 */
[----:B--2---:R-:W-:-:S05]  /*0e00*/  IMAD.IADD R11, R9, 0x1, -R0 ;  /* 0x00000001090b7824 */ /* 0x004fca00078e0a00 */
[----:B------:R-:W-:Y:S04]  /*0e10*/  STG.E desc[UR12][R2.64+0xc], R11 ;  /* 0x00000c0b02007986 */ /* 0x000fe8000c10190c */
[----:B------:R-:W3:Y:S02]  /*0e20*/  LDG.E R0, desc[UR12][R4.64+0x10] ;  /* 0x0000100c04007981 */ /* 0x000ee4000c1e1900 */
[----:B---3--:R-:W-:-:S05]  /*0e30*/  IADD3 R13, PT, PT, R0, R13, RZ ;  /* 0x0000000d000d7210 */ /* 0x008fca0007ffe0ff */
[----:B------:R-:W-:Y:S04]  /*0e40*/  STG.E desc[UR12][R2.64+0x10], R13 ;  /* 0x0000100d02007986 */ /* 0x000fe8000c10190c */
[----:B------:R-:W0:Y:S02]  /*0e50*/  LDG.E R0, desc[UR12][R4.64+0x10] ;  /* 0x0000100c04007981 */ /* 0x000e24000c1e1900 */
[----:B0-----:R-:W-:-:S05]  /*0e60*/  IMAD.IADD R7, R13, 0x1, -R0 ;  /* 0x000000010d077824 */ /* 0x001fca00078e0a00 */
[----:B------:R-:W-:Y:S01]  /*0e70*/  STG.E desc[UR12][R2.64+0x10], R7 ;  /* 0x0000100702007986 */ /* 0x000fe2000c10190c */
[----:B------:R-:W-:Y:S05]  /*0e80*/  EXIT ;  /* 0x000000000000794d */ /* 0x000fea0003800000 */
.L_x_5:
[----:B------:R-:W-:-:S00]  /*0e90*/  BRA `(.L_x_5) ;  /* 0xfffffffc00fc7947 */ /* 0x000fc0000383ffff */
[----:B------:R-:W-:-:S00]  /*0ea0*/  NOP ;  /* 0x0000000000007918 */ /* 0x000fc00000000000 */
        /* <DEDUP_REMOVED lines=13> */
.L_x_6:


//--------------------- .nv.shared.reserved.0     --------------------------
	.section	.nv.shared.reserved.0,"aw",@nobits
	.weak		__nv_reservedSMEM_offset_0_alias
	.size		__nv_reservedSMEM_offset_0_alias, 0, 64
	.other		__nv_reservedSMEM_offset_0_alias,@"STO_CUDA_RESERVED_SHARED STV_DEFAULT"
__nv_reservedSMEM_offset_0_alias:
	.zero		0
	.zero		64


//--------------------- .nv.constant0._Z12addSubArray1PiS_ii --------------------------
	.section	.nv.constant0._Z12addSubArray1PiS_ii,"a",@progbits
	.sectionflags	@""
	.align	4
.nv.constant0._Z12addSubArray1PiS_ii:
	.zero		920


//--------------------- SYMBOLS --------------------------

	.type		.nv.reservedSmem.offset0,@object
	.size		.nv.reservedSmem.offset0,0x4
